	.headerflags	@"EF_CUDA_TEXMODE_UNIFIED EF_CUDA_64BIT_ADDRESS EF_CUDA_ACCELERATORS EF_CUDA_SM90 EF_CUDA_VIRTUAL_SM(EF_CUDA_SM90)"
	.elftype	@"ET_EXEC"


//--------------------- .nv.info                  --------------------------
	.section	.nv.info,"",@"SHT_CUDA_INFO"
	.align	4


	//----- nvinfo : EIATTR_REGCOUNT
	.align		4
        /*0000*/ 	.byte	0x04, 0x2f
        /*0002*/ 	.short	(.L_1 - .L_0)
	.align		4
.L_0:
        /*0004*/ 	.word	index@(triton_poi_fused_add_relu_sub_threshold_backward_0)
        /*0008*/ 	.word	0x00000010


	//----- nvinfo : EIATTR_MIN_STACK_SIZE
	.align		4
.L_1:
        /*000c*/ 	.byte	0x04, 0x12
        /*000e*/ 	.short	(.L_3 - .L_2)
	.align		4
.L_2:
        /*0010*/ 	.word	index@(triton_poi_fused_add_relu_sub_threshold_backward_0)
        /*0014*/ 	.word	0x00000000


	//----- nvinfo : EIATTR_FRAME_SIZE
	.align		4
.L_3:
        /*0018*/ 	.byte	0x04, 0x11
        /*001a*/ 	.short	(.L_5 - .L_4)
	.align		4
.L_4:
        /*001c*/ 	.word	index@(triton_poi_fused_add_relu_sub_threshold_backward_0)
        /*0020*/ 	.word	0x00000000


	//----- nvinfo : EIATTR_MIN_STACK_SIZE
	.align		4
.L_5:
        /*0024*/ 	.byte	0x04, 0x12
        /*0026*/ 	.short	(.L_7 - .L_6)
	.align		4
.L_6:
        /*0028*/ 	.word	index@(triton_poi_fused_add_relu_sub_threshold_backward_0)
        /*002c*/ 	.word	0x00000000
.L_7:


//--------------------- .nv.info.triton_poi_fused_add_relu_sub_threshold_backward_0 --------------------------
	.section	.nv.info.triton_poi_fused_add_relu_sub_threshold_backward_0,"",@"SHT_CUDA_INFO"
	.sectionflags	@""
	.align	4


	//----- nvinfo : EIATTR_CUDA_API_VERSION
	.align		4
        /*0000*/ 	.byte	0x04, 0x37
        /*0002*/ 	.short	(.L_9 - .L_8)
.L_8:
        /*0004*/ 	.word	0x0000007c


	//----- nvinfo : EIATTR_KPARAM_INFO
	.align		4
.L_9:
        /*0008*/ 	.byte	0x04, 0x17
        /*000a*/ 	.short	(.L_11 - .L_10)
.L_10:
        /*000c*/ 	.word	0x00000000
        /*0010*/ 	.short	0x0004
        /*0012*/ 	.short	0x0020
        /*0014*/ 	.byte	0x00, 0xf0, 0x11, 0x00


	//----- nvinfo : EIATTR_KPARAM_INFO
	.align		4
.L_11:
        /*0018*/ 	.byte	0x04, 0x17
        /*001a*/ 	.short	(.L_13 - .L_12)
.L_12:
        /*001c*/ 	.word	0x00000000
        /*0020*/ 	.short	0x0003
        /*0022*/ 	.short	0x0018
        /*0024*/ 	.byte	0x00, 0xf4, 0x21, 0x00


	//----- nvinfo : EIATTR_KPARAM_INFO
	.align		4
.L_13:
        /*0028*/ 	.byte	0x04, 0x17
        /*002a*/ 	.short	(.L_15 - .L_14)
.L_14:
        /*002c*/ 	.word	0x00000000
        /*0030*/ 	.short	0x0002
        /*0032*/ 	.short	0x0010
        /*0034*/ 	.byte	0x00, 0xf4, 0x21, 0x00


	//----- nvinfo : EIATTR_KPARAM_INFO
	.align		4
.L_15:
        /*0038*/ 	.byte	0x04, 0x17
        /*003a*/ 	.short	(.L_17 - .L_16)
.L_16:
        /*003c*/ 	.word	0x00000000
        /*0040*/ 	.short	0x0001
        /*0042*/ 	.short	0x0008
        /*0044*/ 	.byte	0x00, 0xf4, 0x21, 0x00


	//----- nvinfo : EIATTR_KPARAM_INFO
	.align		4
.L_17:
        /*0048*/ 	.byte	0x04, 0x17
        /*004a*/ 	.short	(.L_19 - .L_18)
.L_18:
        /*004c*/ 	.word	0x00000000
        /*0050*/ 	.short	0x0000
        /*0052*/ 	.short	0x0000
        /*0054*/ 	.byte	0x00, 0xf4, 0x21, 0x00


	//----- nvinfo : EIATTR_SPARSE_MMA_MASK
	.align		4
.L_19:
        /*0058*/ 	.byte	0x03, 0x50
        /*005a*/ 	.short	0x0000


	//----- nvinfo : EIATTR_MAXREG_COUNT
	.align		4
        /*005c*/ 	.byte	0x03, 0x1b
        /*005e*/ 	.short	0x00ff


	//----- nvinfo : EIATTR_EXIT_INSTR_OFFSETS
	.align		4
        /*0060*/ 	.byte	0x04, 0x1c
        /*0062*/ 	.short	(.L_21 - .L_20)


	//   ....[0]....
.L_20:
        /*0064*/ 	.word	0x00000210


	//   ....[1]....
        /*0068*/ 	.word	0x00000230


	//----- nvinfo : EIATTR_REQNTID
	.align		4
.L_21:
        /*006c*/ 	.byte	0x04, 0x10
        /*006e*/ 	.short	(.L_23 - .L_22)
.L_22:
        /*0070*/ 	.word	0x00000080
        /*0074*/ 	.word	0x00000001
        /*0078*/ 	.word	0x00000001


	//----- nvinfo : EIATTR_CBANK_PARAM_SIZE
	.align		4
.L_23:
        /*007c*/ 	.byte	0x03, 0x19
        /*007e*/ 	.short	0x0024


	//----- nvinfo : EIATTR_PARAM_CBANK
	.align		4
        /*0080*/ 	.byte	0x04, 0x0a
        /*0082*/ 	.short	(.L_25 - .L_24)
	.align		4
.L_24:
        /*0084*/ 	.word	index@(.nv.constant0.triton_poi_fused_add_relu_sub_threshold_backward_0)
        /*0088*/ 	.short	0x0210
        /*008a*/ 	.short	0x0024


	//----- nvinfo : EIATTR_SW_WAR
	.align		4
.L_25:
        /*008c*/ 	.byte	0x04, 0x36
        /*008e*/ 	.short	(.L_27 - .L_26)
.L_26:
        /*0090*/ 	.word	0x00000008
.L_27:


//--------------------- .nv.callgraph             --------------------------
	.section	.nv.callgraph,"",@"SHT_CUDA_CALLGRAPH"
	.align	4
	.sectionentsize	8
	.align		4
        /*0000*/ 	.word	0x00000000
	.align		4
        /*0004*/ 	.word	0xffffffff
	.align		4
        /*0008*/ 	.word	0x00000000
	.align		4
        /*000c*/ 	.word	0xfffffffe
	.align		4
        /*0010*/ 	.word	0x00000000
	.align		4
        /*0014*/ 	.word	0xfffffffd
	.align		4
        /*0018*/ 	.word	0x00000000
	.align		4
        /*001c*/ 	.word	0xfffffffc


//--------------------- .text.triton_poi_fused_add_relu_sub_threshold_backward_0 --------------------------
	.section	.text.triton_poi_fused_add_relu_sub_threshold_backward_0,"ax",@progbits
	.align	128
        .global         triton_poi_fused_add_relu_sub_threshold_backward_0
        .type           triton_poi_fused_add_relu_sub_threshold_backward_0,@function
        .size           triton_poi_fused_add_relu_sub_threshold_backward_0,(.L_x_1 - triton_poi_fused_add_relu_sub_threshold_backward_0)
        .other          triton_poi_fused_add_relu_sub_threshold_backward_0,@"STO_CUDA_ENTRY STV_DEFAULT"
triton_poi_fused_add_relu_sub_threshold_backward_0:
.text.triton_poi_fused_add_relu_sub_threshold_backward_0:
[----:B------:R-:W0:Y:S02]  /*0000*/  LDC R1, c[0x0][0x28] ;  /* 0x00000a00ff017b82 */ /* 0x000e240000000800 */
[----:B------:R-:W1:Y:S01]  /*0010*/  S2R R0, SR_TID.X ;  /* 0x0000000000007919 */ /* 0x000e620000002100 */
[----:B------:R-:W2:Y:S01]  /*0020*/  LDC.64 R2, c[0x0][0x210] ;  /* 0x00008400ff027b82 */ /* 0x000ea20000000a00 */
[----:B------:R-:W-:Y:S01]  /*0030*/  CS2R R10, SRZ ;  /* 0x00000000000a7805 */ /* 0x000fe2000001ff00 */
[----:B------:R-:W-:Y:S01]  /*0040*/  ULDC.64 UR4, c[0x0][0x208] ;  /* 0x0000820000047ab9 */ /* 0x000fe20000000a00 */
[----:B------:R-:W3:Y:S01]  /*0050*/  S2R R9, SR_CTAID.X ;  /* 0x0000000000097919 */ /* 0x000ee20000002500 */
[----:B------:R-:W-:-:S04]  /*0060*/  ULDC.64 UR6, c[0x0][0x228] ;  /* 0x00008a0000067ab9 */ /* 0x000fc80000000a00 */
[----:B------:R-:W4:Y:S08]  /*0070*/  LDC.64 R4, c[0x0][0x218] ;  /* 0x00008600ff047b82 */ /* 0x000f300000000a00 */
[----:B------:R-:W5:Y:S01]  /*0080*/  LDC.64 R6, c[0x0][0x220] ;  /* 0x00008800ff067b82 */ /* 0x000f620000000a00 */
[----:B-1----:R-:W-:Y:S01]  /*0090*/  IMAD.SHL.U32 R0, R0, 0x2, RZ ;  /* 0x0000000200007824 */ /* 0x002fe200078e00ff */
[----:B----4-:R-:W4:Y:S04]  /*00a0*/  LDG.E R4, desc[UR4][R4.64] ;  /* 0x0000000404047981 */ /* 0x010f28000c1e1900 */
[----:B------:R-:W-:-:S05]  /*00b0*/  LOP3.LUT R0, R0, 0xfe, RZ, 0xc0, !PT ;  /* 0x000000fe00007812 */ /* 0x000fca00078ec0ff */
[----:B---3--:R-:W-:-:S04]  /*00c0*/  IMAD R9, R9, 0x100, R0 ;  /* 0x0000010009097824 */ /* 0x008fc800078e0200 */
[C---:B--2---:R-:W-:Y:S01]  /*00d0*/  IMAD.WIDE R2, R9.reuse, 0x4, R2 ;  /* 0x0000000409027825 */ /* 0x044fe200078e0202 */
[----:B------:R-:W-:-:S13]  /*00e0*/  ISETP.GE.AND P0, PT, R9, 0x100, PT ;  /* 0x000001000900780c */ /* 0x000fda0003f06270 */
[----:B------:R5:W4:Y:S02]  /*00f0*/  @!P0 LDG.E.64 R10, desc[UR4][R2.64] ;  /* 0x00000004020a8981 */ /* 0x000b24000c1e1b00 */
[----:B-----5:R-:W-:Y:S01]  /*0100*/  IMAD.WIDE R2, R9, 0x4, R6 ;  /* 0x0000000409027825 */ /* 0x020fe200078e0206 */
[----:B----4-:R-:W-:-:S03]  /*0110*/  FSETP.GEU.AND P2, PT, R11, R4, PT ;  /* 0x000000040b00720b */ /* 0x010fc60003f4e000 */
[C---:B------:R-:W-:Y:S01]  /*0120*/  FADD R11, -R4.reuse, R11 ;  /* 0x0000000b040b7221 */ /* 0x040fe20000000100 */
[----:B------:R-:W-:Y:S01]  /*0130*/  FADD R0, -R4, R10 ;  /* 0x0000000a04007221 */ /* 0x000fe20000000100 */
[----:B------:R-:W-:-:S03]  /*0140*/  FSETP.GEU.AND P1, PT, R10, R4, PT ;  /* 0x000000040a00720b */ /* 0x000fc60003f2e000 */
[----:B------:R-:W-:Y:S02]  /*0150*/  FSEL R11, R11, RZ, P2 ;  /* 0x000000ff0b0b7208 */ /* 0x000fe40001000000 */
[----:B------:R-:W-:Y:S02]  /*0160*/  FSEL R13, R0, RZ, P1 ;  /* 0x000000ff000d7208 */ /* 0x000fe40000800000 */
[----:B------:R-:W-:Y:S01]  /*0170*/  FSETP.GTU.AND P2, PT, R11, RZ, PT ;  /* 0x000000ff0b00720b */ /* 0x000fe20003f4c000 */
[C---:B------:R-:W-:Y:S01]  /*0180*/  FADD R11, R4.reuse, R11 ;  /* 0x0000000b040b7221 */ /* 0x040fe20000000000 */
[----:B------:R-:W-:Y:S01]  /*0190*/  FSETP.GTU.AND P3, PT, R13, RZ, PT ;  /* 0x000000ff0d00720b */ /* 0x000fe20003f6c000 */
[----:B------:R-:W-:Y:S01]  /*01a0*/  FADD R10, R4, R13 ;  /* 0x0000000d040a7221 */ /* 0x000fe20000000000 */
[----:B------:R-:W-:Y:S02]  /*01b0*/  IADD3 R4, P1, R9, UR6, RZ ;  /* 0x0000000609047c10 */ /* 0x000fe4000ff3e0ff */
[----:B------:R-:W-:-:S02]  /*01c0*/  SEL R0, RZ, 0x1, P3 ;  /* 0x00000001ff007807 */ /* 0x000fc40001800000 */
[----:B------:R-:W-:Y:S01]  /*01d0*/  SEL R7, RZ, 0x100, P2 ;  /* 0x00000100ff077807 */ /* 0x000fe20001000000 */
[----:B------:R1:W-:Y:S01]  /*01e0*/  @!P0 STG.E.64 desc[UR4][R2.64], R10 ;  /* 0x0000000a02008986 */ /* 0x0003e2000c101b04 */
[----:B------:R-:W-:-:S03]  /*01f0*/  LEA.HI.X.SX32 R5, R9, UR7, 0x1, P1 ;  /* 0x0000000709057c11 */ /* 0x000fc600088f0eff */
[----:B------:R-:W-:Y:S01]  /*0200*/  IMAD.IADD R7, R0, 0x1, R7 ;  /* 0x0000000100077824 */ /* 0x000fe200078e0207 */
[----:B------:R-:W-:Y:S06]  /*0210*/  @P0 EXIT ;  /* 0x000000000000094d */ /* 0x000fec0003800000 */
[----:B------:R-:W-:Y:S01]  /*0220*/  STG.E.U16 desc[UR4][R4.64], R7 ;  /* 0x0000000704007986 */ /* 0x000fe2000c101504 */
[----:B------:R-:W-:Y:S05]  /*0230*/  EXIT ;  /* 0x000000000000794d */ /* 0x000fea0003800000 */
.L_x_0:
[----:B------:R-:W-:-:S00]  /*0240*/  BRA `(.L_x_0) ;  /* 0xfffffffc00fc7947 */ /* 0x000fc0000383ffff */
[----:B------:R-:W-:-:S00]  /*0250*/  NOP ;  /* 0x0000000000007918 */ /* 0x000fc00000000000 */
        /* <DEDUP_REMOVED lines=10> */
.L_x_1:


//--------------------- .nv.constant0.triton_poi_fused_add_relu_sub_threshold_backward_0 --------------------------
	.section	.nv.constant0.triton_poi_fused_add_relu_sub_threshold_backward_0,"a",@progbits
	.sectionflags	@""
	.align	4
.nv.constant0.triton_poi_fused_add_relu_sub_threshold_backward_0:
	.zero		564
